	.headerflags	@"EF_CUDA_TEXMODE_UNIFIED EF_CUDA_64BIT_ADDRESS EF_CUDA_ACCELERATORS EF_CUDA_SM90 EF_CUDA_VIRTUAL_SM(EF_CUDA_SM90)"
	.elftype	@"ET_EXEC"


//--------------------- .nv.info                  --------------------------
	.section	.nv.info,"",@"SHT_CUDA_INFO"
	.align	4


	//----- nvinfo : EIATTR_REGCOUNT
	.align		4
        /*0000*/ 	.byte	0x04, 0x2f
        /*0002*/ 	.short	(.L_1 - .L_0)
	.align		4
.L_0:
        /*0004*/ 	.word	index@(triton_poi_fused__unsafe_index_add_convolution_mul_sub_43)
        /*0008*/ 	.word	0x00000026


	//----- nvinfo : EIATTR_MIN_STACK_SIZE
	.align		4
.L_1:
        /*000c*/ 	.byte	0x04, 0x12
        /*000e*/ 	.short	(.L_3 - .L_2)
	.align		4
.L_2:
        /*0010*/ 	.word	index@(triton_poi_fused__unsafe_index_add_convolution_mul_sub_43)
        /*0014*/ 	.word	0x00000000


	//----- nvinfo : EIATTR_FRAME_SIZE
	.align		4
.L_3:
        /*0018*/ 	.byte	0x04, 0x11
        /*001a*/ 	.short	(.L_5 - .L_4)
	.align		4
.L_4:
        /*001c*/ 	.word	index@(triton_poi_fused__unsafe_index_add_convolution_mul_sub_43)
        /*0020*/ 	.word	0x00000000


	//----- nvinfo : EIATTR_MIN_STACK_SIZE
	.align		4
.L_5:
        /*0024*/ 	.byte	0x04, 0x12
        /*0026*/ 	.short	(.L_7 - .L_6)
	.align		4
.L_6:
        /*0028*/ 	.word	index@(triton_poi_fused__unsafe_index_add_convolution_mul_sub_43)
        /*002c*/ 	.word	0x00000000
.L_7:


//--------------------- .nv.info.triton_poi_fused__unsafe_index_add_convolution_mul_sub_43 --------------------------
	.section	.nv.info.triton_poi_fused__unsafe_index_add_convolution_mul_sub_43,"",@"SHT_CUDA_INFO"
	.sectionflags	@""
	.align	4


	//----- nvinfo : EIATTR_CUDA_API_VERSION
	.align		4
        /*0000*/ 	.byte	0x04, 0x37
        /*0002*/ 	.short	(.L_9 - .L_8)
.L_8:
        /*0004*/ 	.word	0x0000007c


	//----- nvinfo : EIATTR_KPARAM_INFO
	.align		4
.L_9:
        /*0008*/ 	.byte	0x04, 0x17
        /*000a*/ 	.short	(.L_11 - .L_10)
.L_10:
        /*000c*/ 	.word	0x00000000
        /*0010*/ 	.short	0x000c
        /*0012*/ 	.short	0x0060
        /*0014*/ 	.byte	0x00, 0xf0, 0x11, 0x00


	//----- nvinfo : EIATTR_KPARAM_INFO
	.align		4
.L_11:
        /*0018*/ 	.byte	0x04, 0x17
        /*001a*/ 	.short	(.L_13 - .L_12)
.L_12:
        /*001c*/ 	.word	0x00000000
        /*0020*/ 	.short	0x000b
        /*0022*/ 	.short	0x0058
        /*0024*/ 	.byte	0x00, 0xf4, 0x21, 0x00


	//----- nvinfo : EIATTR_KPARAM_INFO
	.align		4
.L_13:
        /*0028*/ 	.byte	0x04, 0x17
        /*002a*/ 	.short	(.L_15 - .L_14)
.L_14:
        /*002c*/ 	.word	0x00000000
        /*0030*/ 	.short	0x000a
        /*0032*/ 	.short	0x0050
        /*0034*/ 	.byte	0x00, 0xf4, 0x21, 0x00


	//----- nvinfo : EIATTR_KPARAM_INFO
	.align		4
.L_15:
        /*0038*/ 	.byte	0x04, 0x17
        /*003a*/ 	.short	(.L_17 - .L_16)
.L_16:
        /*003c*/ 	.word	0x00000000
        /*0040*/ 	.short	0x0009
        /*0042*/ 	.short	0x0048
        /*0044*/ 	.byte	0x00, 0xf4, 0x21, 0x00


	//----- nvinfo : EIATTR_KPARAM_INFO
	.align		4
.L_17:
        /*0048*/ 	.byte	0x04, 0x17
        /*004a*/ 	.short	(.L_19 - .L_18)
.L_18:
        /*004c*/ 	.word	0x00000000
        /*0050*/ 	.short	0x0008
        /*0052*/ 	.short	0x0040
        /*0054*/ 	.byte	0x00, 0xf4, 0x21, 0x00


	//----- nvinfo : EIATTR_KPARAM_INFO
	.align		4
.L_19:
        /*0058*/ 	.byte	0x04, 0x17
        /*005a*/ 	.short	(.L_21 - .L_20)
.L_20:
        /*005c*/ 	.word	0x00000000
        /*0060*/ 	.short	0x0007
        /*0062*/ 	.short	0x0038
        /*0064*/ 	.byte	0x00, 0xf4, 0x21, 0x00


	//----- nvinfo : EIATTR_KPARAM_INFO
	.align		4
.L_21:
        /*0068*/ 	.byte	0x04, 0x17
        /*006a*/ 	.short	(.L_23 - .L_22)
.L_22:
        /*006c*/ 	.word	0x00000000
        /*0070*/ 	.short	0x0006
        /*0072*/ 	.short	0x0030
        /*0074*/ 	.byte	0x00, 0xf4, 0x21, 0x00


	//----- nvinfo : EIATTR_KPARAM_INFO
	.align		4
.L_23:
        /*0078*/ 	.byte	0x04, 0x17
        /*007a*/ 	.short	(.L_25 - .L_24)
.L_24:
        /*007c*/ 	.word	0x00000000
        /*0080*/ 	.short	0x0005
        /*0082*/ 	.short	0x0028
        /*0084*/ 	.byte	0x00, 0xf4, 0x21, 0x00


	//----- nvinfo : EIATTR_KPARAM_INFO
	.align		4
.L_25:
        /*0088*/ 	.byte	0x04, 0x17
        /*008a*/ 	.short	(.L_27 - .L_26)
.L_26:
        /*008c*/ 	.word	0x00000000
        /*0090*/ 	.short	0x0004
        /*0092*/ 	.short	0x0020
        /*0094*/ 	.byte	0x00, 0xf4, 0x21, 0x00


	//----- nvinfo : EIATTR_KPARAM_INFO
	.align		4
.L_27:
        /*0098*/ 	.byte	0x04, 0x17
        /*009a*/ 	.short	(.L_29 - .L_28)
.L_28:
        /*009c*/ 	.word	0x00000000
        /*00a0*/ 	.short	0x0003
        /*00a2*/ 	.short	0x0018
        /*00a4*/ 	.byte	0x00, 0xf4, 0x21, 0x00


	//----- nvinfo : EIATTR_KPARAM_INFO
	.align		4
.L_29:
        /*00a8*/ 	.byte	0x04, 0x17
        /*00aa*/ 	.short	(.L_31 - .L_30)
.L_30:
        /*00ac*/ 	.word	0x00000000
        /*00b0*/ 	.short	0x0002
        /*00b2*/ 	.short	0x0010
        /*00b4*/ 	.byte	0x00, 0xf4, 0x21, 0x00


	//----- nvinfo : EIATTR_KPARAM_INFO
	.align		4
.L_31:
        /*00b8*/ 	.byte	0x04, 0x17
        /*00ba*/ 	.short	(.L_33 - .L_32)
.L_32:
        /*00bc*/ 	.word	0x00000000
        /*00c0*/ 	.short	0x0001
        /*00c2*/ 	.short	0x0008
        /*00c4*/ 	.byte	0x00, 0xf4, 0x21, 0x00


	//----- nvinfo : EIATTR_KPARAM_INFO
	.align		4
.L_33:
        /*00c8*/ 	.byte	0x04, 0x17
        /*00ca*/ 	.short	(.L_35 - .L_34)
.L_34:
        /*00cc*/ 	.word	0x00000000
        /*00d0*/ 	.short	0x0000
        /*00d2*/ 	.short	0x0000
        /*00d4*/ 	.byte	0x00, 0xf4, 0x21, 0x00


	//----- nvinfo : EIATTR_SPARSE_MMA_MASK
	.align		4
.L_35:
        /*00d8*/ 	.byte	0x03, 0x50
        /*00da*/ 	.short	0x0000


	//----- nvinfo : EIATTR_MAXREG_COUNT
	.align		4
        /*00dc*/ 	.byte	0x03, 0x1b
        /*00de*/ 	.short	0x00ff


	//----- nvinfo : EIATTR_EXIT_INSTR_OFFSETS
	.align		4
        /*00e0*/ 	.byte	0x04, 0x1c
        /*00e2*/ 	.short	(.L_37 - .L_36)


	//   ....[0]....
.L_36:
        /*00e4*/ 	.word	0x00000cc0


	//----- nvinfo : EIATTR_REQNTID
	.align		4
.L_37:
        /*00e8*/ 	.byte	0x04, 0x10
        /*00ea*/ 	.short	(.L_39 - .L_38)
.L_38:
        /*00ec*/ 	.word	0x00000080
        /*00f0*/ 	.word	0x00000001
        /*00f4*/ 	.word	0x00000001


	//----- nvinfo : EIATTR_CBANK_PARAM_SIZE
	.align		4
.L_39:
        /*00f8*/ 	.byte	0x03, 0x19
        /*00fa*/ 	.short	0x0064


	//----- nvinfo : EIATTR_PARAM_CBANK
	.align		4
        /*00fc*/ 	.byte	0x04, 0x0a
        /*00fe*/ 	.short	(.L_41 - .L_40)
	.align		4
.L_40:
        /*0100*/ 	.word	index@(.nv.constant0.triton_poi_fused__unsafe_index_add_convolution_mul_sub_43)
        /*0104*/ 	.short	0x0210
        /*0106*/ 	.short	0x0064


	//----- nvinfo : EIATTR_SW_WAR
	.align		4
.L_41:
        /*0108*/ 	.byte	0x04, 0x36
        /*010a*/ 	.short	(.L_43 - .L_42)
.L_42:
        /*010c*/ 	.word	0x00000008
.L_43:


//--------------------- .nv.callgraph             --------------------------
	.section	.nv.callgraph,"",@"SHT_CUDA_CALLGRAPH"
	.align	4
	.sectionentsize	8
	.align		4
        /*0000*/ 	.word	0x00000000
	.align		4
        /*0004*/ 	.word	0xffffffff
	.align		4
        /*0008*/ 	.word	0x00000000
	.align		4
        /*000c*/ 	.word	0xfffffffe
	.align		4
        /*0010*/ 	.word	0x00000000
	.align		4
        /*0014*/ 	.word	0xfffffffd
	.align		4
        /*0018*/ 	.word	0x00000000
	.align		4
        /*001c*/ 	.word	0xfffffffc


//--------------------- .text.triton_poi_fused__unsafe_index_add_convolution_mul_sub_43 --------------------------
	.section	.text.triton_poi_fused__unsafe_index_add_convolution_mul_sub_43,"ax",@progbits
	.align	128
        .global         triton_poi_fused__unsafe_index_add_convolution_mul_sub_43
        .type           triton_poi_fused__unsafe_index_add_convolution_mul_sub_43,@function
        .size           triton_poi_fused__unsafe_index_add_convolution_mul_sub_43,(.L_x_1 - triton_poi_fused__unsafe_index_add_convolution_mul_sub_43)
        .other          triton_poi_fused__unsafe_index_add_convolution_mul_sub_43,@"STO_CUDA_ENTRY STV_DEFAULT"
triton_poi_fused__unsafe_index_add_convolution_mul_sub_43:
.text.triton_poi_fused__unsafe_index_add_convolution_mul_sub_43:
[----:B------:R-:W-:Y:S01]  /*0000*/  LDC R1, c[0x0][0x28] ;  /* 0x00000a00ff017b82 */ /* 0x000fe20000000800 */
[----:B------:R-:W1:Y:S07]  /*0010*/  S2R R2, SR_TID.X ;  /* 0x0000000000027919 */ /* 0x000e6e0000002100 */
[----:B------:R-:W2:Y:S01]  /*0020*/  LDC.64 R18, c[0x0][0x220] ;  /* 0x00008800ff127b82 */ /* 0x000ea20000000a00 */
[----:B------:R-:W-:Y:S01]  /*0030*/  ULDC.64 UR4, c[0x0][0x208] ;  /* 0x0000820000047ab9 */ /* 0x000fe20000000a00 */
[----:B------:R-:W-:Y:S01]  /*0040*/  ULDC.64 UR6, c[0x0][0x230] ;  /* 0x00008c0000067ab9 */ /* 0x000fe20000000a00 */
[----:B------:R-:W3:Y:S01]  /*0050*/  S2R R0, SR_CTAID.X ;  /* 0x0000000000007919 */ /* 0x000ee20000002500 */
[----:B------:R-:W-:-:S04]  /*0060*/  ULDC.64 UR8, c[0x0][0x260] ;  /* 0x0000980000087ab9 */ /* 0x000fc80000000a00 */
[----:B------:R-:W4:Y:S08]  /*0070*/  LDC.64 R4, c[0x0][0x228] ;  /* 0x00008a00ff047b82 */ /* 0x000f300000000a00 */
[----:B------:R-:W5:Y:S08]  /*0080*/  LDC.64 R8, c[0x0][0x250] ;  /* 0x00009400ff087b82 */ /* 0x000f700000000a00 */
[----:B------:R-:W4:Y:S01]  /*0090*/  LDC.64 R10, c[0x0][0x240] ;  /* 0x00009000ff0a7b82 */ /* 0x000f220000000a00 */
[----:B-1----:R-:W-:-:S07]  /*00a0*/  IMAD.SHL.U32 R2, R2, 0x2, RZ ;  /* 0x0000000202027824 */ /* 0x002fce00078e00ff */
[----:B------:R-:W1:Y:S01]  /*00b0*/  LDC.64 R28, c[0x0][0x238] ;  /* 0x00008e00ff1c7b82 */ /* 0x000e620000000a00 */
[----:B------:R-:W-:-:S05]  /*00c0*/  LOP3.LUT R3, R2, 0xfe, RZ, 0xc0, !PT ;  /* 0x000000fe02037812 */ /* 0x000fca00078ec0ff */
[----:B---3--:R-:W-:-:S05]  /*00d0*/  IMAD R2, R0, 0x100, R3 ;  /* 0x0000010000027824 */ /* 0x008fca00078e0203 */
[----:B------:R-:W-:-:S04]  /*00e0*/  SHF.R.S32.HI R3, RZ, 0x1f, R2 ;  /* 0x0000001fff037819 */ /* 0x000fc80000011402 */
[----:B------:R-:W-:-:S04]  /*00f0*/  LEA.HI R3, R3, R2, RZ, 0x6 ;  /* 0x0000000203037211 */ /* 0x000fc800078f30ff */
[----:B------:R-:W-:Y:S02]  /*0100*/  SHF.R.S32.HI R13, RZ, 0x6, R3 ;  /* 0x00000006ff0d7819 */ /* 0x000fe40000011403 */
[----:B------:R-:W-:Y:S02]  /*0110*/  LOP3.LUT R17, R3, 0xffffffc0, RZ, 0xc0, !PT ;  /* 0xffffffc003117812 */ /* 0x000fe400078ec0ff */
[----:B------:R-:W-:-:S04]  /*0120*/  LEA.HI R6, R13, R13, RZ, 0x6 ;  /* 0x0000000d0d067211 */ /* 0x000fc800078f30ff */
[----:B------:R-:W-:-:S05]  /*0130*/  LOP3.LUT R6, R6, 0xffffffc0, RZ, 0xc0, !PT ;  /* 0xffffffc006067812 */ /* 0x000fca00078ec0ff */
[----:B------:R-:W-:-:S04]  /*0140*/  IMAD.IADD R13, R13, 0x1, -R6 ;  /* 0x000000010d0d7824 */ /* 0x000fc800078e0a06 */
[----:B--2---:R-:W-:-:S04]  /*0150*/  IMAD.WIDE R18, R13, 0x8, R18 ;  /* 0x000000080d127825 */ /* 0x004fc800078e0212 */
[----:B------:R-:W-:Y:S02]  /*0160*/  IMAD.IADD R17, R2, 0x1, -R17 ;  /* 0x0000000102117824 */ /* 0x000fe400078e0a11 */
[----:B------:R-:W2:Y:S02]  /*0170*/  LDG.E.EL.64 R18, desc[UR4][R18.64] ;  /* 0x0000000412127981 */ /* 0x000ea4000c2e1b00 */
[----:B----4-:R-:W-:-:S06]  /*0180*/  IMAD.WIDE R4, R17, 0x8, R4 ;  /* 0x0000000811047825 */ /* 0x010fcc00078e0204 */
[----:B------:R-:W3:Y:S01]  /*0190*/  LDG.E.EL.128 R4, desc[UR4][R4.64] ;  /* 0x0000000404047981 */ /* 0x000ee2000c2e1d00 */
[----:B-----5:R-:W-:-:S04]  /*01a0*/  IMAD.WIDE R14, R13, 0x8, R8 ;  /* 0x000000080d0e7825 */ /* 0x020fc800078e0208 */
[----:B0-----:R-:W-:Y:S02]  /*01b0*/  IMAD.WIDE R10, R17, 0x8, R10 ;  /* 0x00000008110a7825 */ /* 0x001fe400078e020a */
[----:B------:R-:W4:Y:S04]  /*01c0*/  LDG.E.EL.64 R14, desc[UR4][R14.64] ;  /* 0x000000040e0e7981 */ /* 0x000f28000c2e1b00 */
[----:B------:R-:W5:Y:S01]  /*01d0*/  LDG.E.EL.128 R8, desc[UR4][R10.64] ;  /* 0x000000040a087981 */ /* 0x000f62000c2e1d00 */
[----:B------:R-:W-:-:S04]  /*01e0*/  SHF.R.S32.HI R3, RZ, 0x17, R0 ;  /* 0x00000017ff037819 */ /* 0x000fc80000011400 */
[----:B------:R-:W-:-:S04]  /*01f0*/  SGXT R3, R3, 0x1 ;  /* 0x000000010303781a */ /* 0x000fc80000000200 */
[----:B------:R-:W-:-:S04]  /*0200*/  LEA.HI R3, R3, R2, RZ, 0xc ;  /* 0x0000000203037211 */ /* 0x000fc800078f60ff */
[----:B------:R-:W-:-:S05]  /*0210*/  SHF.R.S32.HI R20, RZ, 0xc, R3 ;  /* 0x0000000cff147819 */ /* 0x000fca0000011403 */
[----:B------:R-:W-:-:S05]  /*0220*/  IMAD.SHL.U32 R12, R20, 0x40, RZ ;  /* 0x00000040140c7824 */ /* 0x000fca00078e00ff */
[----:B------:R-:W-:Y:S02]  /*0230*/  SHF.R.S32.HI R16, RZ, 0x1f, R12 ;  /* 0x0000001fff107819 */ /* 0x000fe4000001140c */
[----:B--2---:R-:W-:-:S04]  /*0240*/  SHF.R.U32.HI R21, RZ, 0x1c, R19 ;  /* 0x0000001cff157819 */ /* 0x004fc80000011613 */
[----:B------:R-:W-:-:S04]  /*0250*/  LOP3.LUT R21, R21, 0x8, RZ, 0xc0, !PT ;  /* 0x0000000815157812 */ /* 0x000fc800078ec0ff */
[----:B------:R-:W-:Y:S02]  /*0260*/  IADD3 R3, P0, R18, R21, RZ ;  /* 0x0000001512037210 */ /* 0x000fe40007f1e0ff */
[----:B---3--:R-:W-:Y:S02]  /*0270*/  SHF.R.U32.HI R0, RZ, 0x1c, R5 ;  /* 0x0000001cff007819 */ /* 0x008fe40000011605 */
[----:B------:R-:W-:Y:S01]  /*0280*/  LEA.HI R18, R20, R20, RZ, 0x2 ;  /* 0x0000001414127211 */ /* 0x000fe200078f10ff */
[----:B------:R-:W-:Y:S01]  /*0290*/  IMAD.X R21, RZ, RZ, R19, P0 ;  /* 0x000000ffff157224 */ /* 0x000fe200000e0613 */
[----:B------:R-:W-:Y:S02]  /*02a0*/  LOP3.LUT R19, R0, 0x8, RZ, 0xc0, !PT ;  /* 0x0000000800137812 */ /* 0x000fe400078ec0ff */
[----:B------:R-:W-:Y:S02]  /*02b0*/  LEA R0, P1, R3, R12, 0x3 ;  /* 0x0000000c03007211 */ /* 0x000fe400078218ff */
[----:B------:R-:W-:-:S02]  /*02c0*/  IADD3 R19, P0, R4, R19, RZ ;  /* 0x0000001304137210 */ /* 0x000fc40007f1e0ff */
[----:B------:R-:W-:Y:S02]  /*02d0*/  LEA.HI.X R3, R3, R16, R21, 0x3, P1 ;  /* 0x0000001003037211 */ /* 0x000fe400008f1c15 */
[----:B----4-:R-:W-:Y:S01]  /*02e0*/  SHF.R.U32.HI R23, RZ, 0x1c, R15 ;  /* 0x0000001cff177819 */ /* 0x010fe2000001160f */
[----:B------:R-:W-:Y:S01]  /*02f0*/  IMAD.X R22, RZ, RZ, R5, P0 ;  /* 0x000000ffff167224 */ /* 0x000fe200000e0605 */
[----:B------:R-:W-:Y:S02]  /*0300*/  IADD3 R26, P0, R0, R19, RZ ;  /* 0x00000013001a7210 */ /* 0x000fe40007f1e0ff */
[----:B------:R-:W-:Y:S02]  /*0310*/  LOP3.LUT R21, R18, 0xfffffffc, RZ, 0xc0, !PT ;  /* 0xfffffffc12157812 */ /* 0x000fe400078ec0ff */
[----:B------:R-:W-:Y:S01]  /*0320*/  LOP3.LUT R23, R23, 0x8, RZ, 0xc0, !PT ;  /* 0x0000000817177812 */ /* 0x000fe200078ec0ff */
[----:B------:R-:W-:Y:S02]  /*0330*/  IMAD.X R25, R3, 0x1, R22, P0 ;  /* 0x0000000103197824 */ /* 0x000fe400000e0616 */
[----:B------:R-:W-:Y:S01]  /*0340*/  IMAD.IADD R5, R20, 0x1, -R21 ;  /* 0x0000000114057824 */ /* 0x000fe200078e0a15 */
[----:B-----5:R-:W-:-:S02]  /*0350*/  SHF.R.U32.HI R21, RZ, 0x1c, R9 ;  /* 0x0000001cff157819 */ /* 0x020fc40000011609 */
[C---:B------:R-:W-:Y:S01]  /*0360*/  SHF.L.U64.HI R24, R26.reuse, 0x2, R25 ;  /* 0x000000021a187819 */ /* 0x040fe20000010219 */
[----:B------:R-:W-:Y:S01]  /*0370*/  IMAD.SHL.U32 R26, R26, 0x4, RZ ;  /* 0x000000041a1a7824 */ /* 0x000fe200078e00ff */
[----:B------:R-:W-:Y:S01]  /*0380*/  IADD3 R23, P1, R14, R23, RZ ;  /* 0x000000170e177210 */ /* 0x000fe20007f3e0ff */
[----:B-1----:R-:W-:Y:S01]  /*0390*/  IMAD.WIDE R34, R5, 0x4, R28 ;  /* 0x0000000405227825 */ /* 0x002fe200078e021c */
[----:B------:R-:W-:Y:S02]  /*03a0*/  LOP3.LUT R21, R21, 0x8, RZ, 0xc0, !PT ;  /* 0x0000000815157812 */ /* 0x000fe400078ec0ff */
[----:B------:R-:W-:Y:S01]  /*03b0*/  IADD3 R32, P0, R26, UR6, RZ ;  /* 0x000000061a207c10 */ /* 0x000fe2000ff1e0ff */
[----:B------:R-:W-:Y:S01]  /*03c0*/  IMAD.X R4, RZ, RZ, R15, P1 ;  /* 0x000000ffff047224 */ /* 0x000fe200008e060f */
[----:B------:R-:W-:Y:S01]  /*03d0*/  IADD3 R21, P1, R8, R21, RZ ;  /* 0x0000001508157210 */ /* 0x000fe20007f3e0ff */
[----:B------:R-:W0:Y:S01]  /*03e0*/  LDC.64 R14, c[0x0][0x248] ;  /* 0x00009200ff0e7b82 */ /* 0x000e220000000a00 */
[----:B------:R-:W-:-:S02]  /*03f0*/  IADD3.X R33, R24, UR7, RZ, P0, !PT ;  /* 0x0000000718217c10 */ /* 0x000fc400087fe4ff */
[C---:B------:R-:W-:Y:S01]  /*0400*/  LEA R12, P2, R23.reuse, R12, 0x3 ;  /* 0x0000000c170c7211 */ /* 0x040fe200078418ff */
[----:B------:R-:W-:Y:S01]  /*0410*/  IMAD.X R8, RZ, RZ, R9, P1 ;  /* 0x000000ffff087224 */ /* 0x000fe200008e0609 */
[----:B------:R-:W-:Y:S01]  /*0420*/  IADD3 R25, P0, R21, R0, RZ ;  /* 0x0000000015197210 */ /* 0x000fe20007f1e0ff */
[----:B------:R1:W2:Y:S01]  /*0430*/  LDG.E.EL R18, desc[UR4][R32.64] ;  /* 0x0000000420127981 */ /* 0x0002a2000c2e1900 */
[----:B------:R-:W-:-:S03]  /*0440*/  LEA.HI.X R4, R23, R16, R4, 0x3, P2 ;  /* 0x0000001017047211 */ /* 0x000fc600010f1c04 */
[----:B------:R-:W-:Y:S01]  /*0450*/  IMAD.X R16, R8, 0x1, R3, P0 ;  /* 0x0000000108107824 */ /* 0x000fe200000e0603 */
[----:B------:R3:W2:Y:S01]  /*0460*/  LDG.E.EL R23, desc[UR4][R34.64] ;  /* 0x0000000422177981 */ /* 0x0006a2000c2e1900 */
[----:B------:R-:W-:-:S03]  /*0470*/  IMAD.SHL.U32 R28, R25, 0x4, RZ ;  /* 0x00000004191c7824 */ /* 0x000fc600078e00ff */
[----:B------:R-:W-:Y:S02]  /*0480*/  SHF.L.U64.HI R25, R25, 0x2, R16 ;  /* 0x0000000219197819 */ /* 0x000fe40000010210 */
[----:B------:R-:W-:-:S04]  /*0490*/  IADD3 R30, P0, R28, UR6, RZ ;  /* 0x000000061c1e7c10 */ /* 0x000fc8000ff1e0ff */
[----:B------:R-:W-:-:S05]  /*04a0*/  IADD3.X R31, R25, UR7, RZ, P0, !PT ;  /* 0x00000007191f7c10 */ /* 0x000fca00087fe4ff */
[----:B------:R-:W4:Y:S01]  /*04b0*/  LDG.E.EL R20, desc[UR4][R30.64] ;  /* 0x000000041e147981 */ /* 0x000f22000c2e1900 */
[----:B0-----:R-:W-:-:S06]  /*04c0*/  IMAD.WIDE R16, R17, 0x4, R14 ;  /* 0x0000000411107825 */ /* 0x001fcc00078e020e */
[----:B------:R-:W5:Y:S01]  /*04d0*/  LDG.E.EL.64 R16, desc[UR4][R16.64] ;  /* 0x0000000410107981 */ /* 0x000f62000c2e1b00 */
[----:B------:R-:W-:Y:S02]  /*04e0*/  IADD3 R14, P0, R26, UR8, RZ ;  /* 0x000000081a0e7c10 */ /* 0x000fe4000ff1e0ff */
[----:B------:R-:W3:Y:S02]  /*04f0*/  LDC.64 R26, c[0x0][0x258] ;  /* 0x00009600ff1a7b82 */ /* 0x000ee40000000a00 */
[----:B------:R-:W-:Y:S02]  /*0500*/  IADD3.X R15, R24, UR9, RZ, P0, !PT ;  /* 0x00000009180f7c10 */ /* 0x000fe400087fe4ff */
[----:B------:R-:W-:-:S04]  /*0510*/  IADD3 R9, P0, R12, R19, RZ ;  /* 0x000000130c097210 */ /* 0x000fc80007f1e0ff */
[----:B------:R-:W5:Y:S01]  /*0520*/  LDG.E.EL R15, desc[UR4][R14.64] ;  /* 0x000000040e0f7981 */ /* 0x000f62000c2e1900 */
[----:B------:R-:W-:Y:S02]  /*0530*/  IMAD.X R22, R4, 0x1, R22, P0 ;  /* 0x0000000104167824 */ /* 0x000fe400000e0616 */
[----:B------:R-:W-:-:S03]  /*0540*/  IMAD.SHL.U32 R24, R9, 0x4, RZ ;  /* 0x0000000409187824 */ /* 0x000fc600078e00ff */
[----:B------:R-:W-:Y:S02]  /*0550*/  SHF.L.U64.HI R9, R9, 0x2, R22 ;  /* 0x0000000209097819 */ /* 0x000fe40000010216 */
[----:B-1----:R-:W-:-:S04]  /*0560*/  IADD3 R32, P0, R24, UR6, RZ ;  /* 0x0000000618207c10 */ /* 0x002fc8000ff1e0ff */
[----:B------:R-:W-:Y:S02]  /*0570*/  IADD3.X R33, R9, UR7, RZ, P0, !PT ;  /* 0x0000000709217c10 */ /* 0x000fe400087fe4ff */
[----:B------:R-:W-:Y:S01]  /*0580*/  IADD3 R21, P0, R12, R21, RZ ;  /* 0x000000150c157210 */ /* 0x000fe20007f1e0ff */
[----:B---3--:R-:W-:Y:S02]  /*0590*/  IMAD.WIDE R34, R13, 0x4, R26 ;  /* 0x000000040d227825 */ /* 0x008fe400078e021a */
[----:B------:R0:W3:Y:S02]  /*05a0*/  LDG.E.EL R19, desc[UR4][R32.64] ;  /* 0x0000000420137981 */ /* 0x0000e4000c2e1900 */
[----:B------:R-:W-:Y:S02]  /*05b0*/  IMAD.X R8, R4, 0x1, R8, P0 ;  /* 0x0000000104087824 */ /* 0x000fe400000e0608 */
[C---:B------:R-:W-:Y:S01]  /*05c0*/  IMAD.SHL.U32 R22, R21.reuse, 0x4, RZ ;  /* 0x0000000415167824 */ /* 0x040fe200078e00ff */
[----:B------:R-:W-:Y:S01]  /*05d0*/  SHF.R.U32.HI R27, RZ, 0x1c, R11 ;  /* 0x0000001cff1b7819 */ /* 0x000fe2000001160b */
[----:B------:R-:W3:Y:S01]  /*05e0*/  LDG.E.EL R13, desc[UR4][R34.64] ;  /* 0x00000004220d7981 */ /* 0x000ee2000c2e1900 */
[----:B------:R-:W-:-:S02]  /*05f0*/  SHF.L.U64.HI R8, R21, 0x2, R8 ;  /* 0x0000000215087819 */ /* 0x000fc40000010208 */
[--C-:B------:R-:W-:Y:S01]  /*0600*/  SHF.R.U32.HI R21, RZ, 0x1c, R7.reuse ;  /* 0x0000001cff157819 */ /* 0x100fe20000011607 */
[----:B0-----:R-:W0:Y:S01]  /*0610*/  LDC.64 R32, c[0x0][0x218] ;  /* 0x00008600ff207b82 */ /* 0x001e220000000a00 */
[----:B------:R-:W-:Y:S02]  /*0620*/  IADD3 R30, P0, R22, UR6, RZ ;  /* 0x00000006161e7c10 */ /* 0x000fe4000ff1e0ff */
[----:B------:R-:W-:Y:S02]  /*0630*/  LOP3.LUT R21, R21, 0x8, RZ, 0xc0, !PT ;  /* 0x0000000815157812 */ /* 0x000fe400078ec0ff */
[----:B------:R-:W-:Y:S02]  /*0640*/  IADD3.X R31, R8, UR7, RZ, P0, !PT ;  /* 0x00000007081f7c10 */ /* 0x000fe400087fe4ff */
[----:B------:R-:W-:Y:S02]  /*0650*/  IADD3 R21, P0, R6, R21, RZ ;  /* 0x0000001506157210 */ /* 0x000fe40007f1e0ff */
[----:B------:R-:W-:Y:S01]  /*0660*/  LOP3.LUT R27, R27, 0x8, RZ, 0xc0, !PT ;  /* 0x000000081b1b7812 */ /* 0x000fe200078ec0ff */
[----:B------:R2:W3:Y:S02]  /*0670*/  LDG.E.EL R14, desc[UR4][R30.64] ;  /* 0x000000041e0e7981 */ /* 0x0004e4000c2e1900 */
[----:B------:R-:W-:Y:S01]  /*0680*/  IMAD.X R26, RZ, RZ, R7, P0 ;  /* 0x000000ffff1a7224 */ /* 0x000fe200000e0607 */
[----:B------:R-:W-:-:S05]  /*0690*/  IADD3 R27, P0, R10, R27, RZ ;  /* 0x0000001b0a1b7210 */ /* 0x000fca0007f1e0ff */
[----:B------:R-:W-:Y:S01]  /*06a0*/  IMAD.X R10, RZ, RZ, R11, P0 ;  /* 0x000000ffff0a7224 */ /* 0x000fe200000e060b */
[----:B------:R-:W-:Y:S02]  /*06b0*/  IADD3 R11, P0, R0, R21, RZ ;  /* 0x00000015000b7210 */ /* 0x000fe40007f1e0ff */
[----:B------:R-:W-:-:S03]  /*06c0*/  IADD3 R6, P1, R28, UR8, RZ ;  /* 0x000000081c067c10 */ /* 0x000fc6000ff3e0ff */
[----:B------:R-:W-:Y:S01]  /*06d0*/  IMAD.X R28, R3, 0x1, R26, P0 ;  /* 0x00000001031c7824 */ /* 0x000fe200000e061a */
[----:B------:R-:W-:Y:S02]  /*06e0*/  IADD3.X R7, R25, UR9, RZ, P1, !PT ;  /* 0x0000000919077c10 */ /* 0x000fe40008ffe4ff */
[----:B------:R-:W-:Y:S02]  /*06f0*/  IADD3 R21, P2, R12, R21, RZ ;  /* 0x000000150c157210 */ /* 0x000fe40007f5e0ff */
[----:B------:R-:W-:Y:S01]  /*0700*/  IADD3 R0, P1, R27, R0, RZ ;  /* 0x000000001b007210 */ /* 0x000fe20007f3e0ff */
[----:B------:R1:W3:Y:S01]  /*0710*/  LDG.E.EL R25, desc[UR4][R6.64] ;  /* 0x0000000406197981 */ /* 0x0002e2000c2e1900 */
[----:B------:R-:W-:Y:S02]  /*0720*/  IADD3 R12, P3, R12, R27, RZ ;  /* 0x0000001b0c0c7210 */ /* 0x000fe40007f7e0ff */
[C---:B------:R-:W-:Y:S01]  /*0730*/  SHF.L.U64.HI R27, R11.reuse, 0x2, R28 ;  /* 0x000000020b1b7819 */ /* 0x040fe2000001021c */
[----:B------:R-:W-:-:S02]  /*0740*/  IMAD.SHL.U32 R28, R11, 0x4, RZ ;  /* 0x000000040b1c7824 */ /* 0x000fc400078e00ff */
[----:B------:R-:W-:Y:S02]  /*0750*/  IMAD.X R29, R10, 0x1, R3, P1 ;  /* 0x000000010a1d7824 */ /* 0x000fe400008e0603 */
[----:B------:R-:W-:Y:S01]  /*0760*/  IMAD.X R3, R4, 0x1, R10, P3 ;  /* 0x0000000104037824 */ /* 0x000fe200018e060a */
[----:B------:R-:W-:-:S04]  /*0770*/  IADD3 R10, P0, R28, UR6, RZ ;  /* 0x000000061c0a7c10 */ /* 0x000fc8000ff1e0ff */
[----:B------:R-:W-:Y:S01]  /*0780*/  IADD3.X R11, R27, UR7, RZ, P0, !PT ;  /* 0x000000071b0b7c10 */ /* 0x000fe200087fe4ff */
[----:B------:R-:W-:-:S04]  /*0790*/  IMAD.X R26, R4, 0x1, R26, P2 ;  /* 0x00000001041a7824 */ /* 0x000fc800010e061a */
[----:B------:R0:W3:Y:S01]  /*07a0*/  LDG.E.EL R4, desc[UR4][R10.64] ;  /* 0x000000040a047981 */ /* 0x0000e2000c2e1900 */
[C---:B--2---:R-:W-:Y:S01]  /*07b0*/  FADD R31, R23.reuse, R18 ;  /* 0x00000012171f7221 */ /* 0x044fe20000000000 */
[----:B------:R-:W-:Y:S01]  /*07c0*/  SHF.L.U64.HI R18, R0, 0x2, R29 ;  /* 0x0000000200127819 */ /* 0x000fe2000001021d */
[----:B----4-:R-:W-:-:S04]  /*07d0*/  FADD R20, R23, R20 ;  /* 0x0000001417147221 */ /* 0x010fc80000000000 */
[----:B-1----:R-:W-:Y:S01]  /*07e0*/  FADD R6, -R31, R20 ;  /* 0x000000141f067221 */ /* 0x002fe20000000100 */
[----:B------:R-:W-:-:S03]  /*07f0*/  IMAD.SHL.U32 R20, R0, 0x4, RZ ;  /* 0x0000000400147824 */ /* 0x000fc600078e00ff */
[----:B-----5:R-:W-:Y:S02]  /*0800*/  FFMA R0, R16, R6, R31 ;  /* 0x0000000610007223 */ /* 0x020fe4000000001f */
[----:B------:R-:W-:-:S04]  /*0810*/  IADD3 R6, P0, R20, UR6, RZ ;  /* 0x0000000614067c10 */ /* 0x000fc8000ff1e0ff */
[----:B------:R-:W-:-:S05]  /*0820*/  IADD3.X R7, R18, UR7, RZ, P0, !PT ;  /* 0x0000000712077c10 */ /* 0x000fca00087fe4ff */
[----:B------:R-:W2:Y:S01]  /*0830*/  LDG.E.EL R6, desc[UR4][R6.64] ;  /* 0x0000000406067981 */ /* 0x000ea2000c2e1900 */
[C---:B------:R-:W-:Y:S01]  /*0840*/  SHF.L.U64.HI R26, R21.reuse, 0x2, R26 ;  /* 0x00000002151a7819 */ /* 0x040fe2000001021a */
[----:B------:R-:W-:-:S05]  /*0850*/  IMAD.SHL.U32 R21, R21, 0x4, RZ ;  /* 0x0000000415157824 */ /* 0x000fca00078e00ff */
[----:B0-----:R-:W-:-:S04]  /*0860*/  IADD3 R10, P0, R21, UR6, RZ ;  /* 0x00000006150a7c10 */ /* 0x001fc8000ff1e0ff */
[----:B------:R-:W-:Y:S01]  /*0870*/  IADD3.X R11, R26, UR7, RZ, P0, !PT ;  /* 0x000000071a0b7c10 */ /* 0x000fe200087fe4ff */
[C---:B---3--:R-:W-:Y:S01]  /*0880*/  FADD R19, R23.reuse, R19 ;  /* 0x0000001317137221 */ /* 0x048fe20000000000 */
[----:B------:R-:W-:Y:S02]  /*0890*/  IADD3 R28, P0, R28, UR8, RZ ;  /* 0x000000081c1c7c10 */ /* 0x000fe4000ff1e0ff */
[C---:B------:R-:W-:Y:S02]  /*08a0*/  SHF.L.U64.HI R3, R12.reuse, 0x2, R3 ;  /* 0x000000020c037819 */ /* 0x040fe40000010203 */
[----:B------:R-:W-:Y:S01]  /*08b0*/  IADD3.X R29, R27, UR9, RZ, P0, !PT ;  /* 0x000000091b1d7c10 */ /* 0x000fe200087fe4ff */
[----:B------:R-:W-:Y:S01]  /*08c0*/  FADD R14, R23, R14 ;  /* 0x0000000e170e7221 */ /* 0x000fe20000000000 */
[----:B------:R-:W-:-:S03]  /*08d0*/  IMAD.SHL.U32 R12, R12, 0x4, RZ ;  /* 0x000000040c0c7824 */ /* 0x000fc600078e00ff */
[----:B------:R-:W3:Y:S01]  /*08e0*/  LDG.E.EL R28, desc[UR4][R28.64] ;  /* 0x000000041c1c7981 */ /* 0x000ee2000c2e1900 */
[----:B------:R-:W-:-:S04]  /*08f0*/  FADD R14, -R19, R14 ;  /* 0x0000000e130e7221 */ /* 0x000fc80000000100 */
[----:B------:R-:W-:Y:S02]  /*0900*/  FFMA R19, R16, R14, R19 ;  /* 0x0000000e10137223 */ /* 0x000fe40000000013 */
[----:B------:R0:W4:Y:S02]  /*0910*/  LDG.E.EL R14, desc[UR4][R10.64] ;  /* 0x000000040a0e7981 */ /* 0x000124000c2e1900 */
[----:B0-----:R-:W-:-:S04]  /*0920*/  IADD3 R10, P1, R24, UR8, RZ ;  /* 0x00000008180a7c10 */ /* 0x001fc8000ff3e0ff */
[----:B------:R-:W-:-:S05]  /*0930*/  IADD3.X R11, R9, UR9, RZ, P1, !PT ;  /* 0x00000009090b7c10 */ /* 0x000fca0008ffe4ff */
[----:B------:R0:W5:Y:S02]  /*0940*/  LDG.E.EL R9, desc[UR4][R10.64] ;  /* 0x000000040a097981 */ /* 0x000164000c2e1900 */
[----:B0-----:R-:W-:-:S04]  /*0950*/  IADD3 R10, P0, R12, UR6, RZ ;  /* 0x000000060c0a7c10 */ /* 0x001fc8000ff1e0ff */
[----:B------:R-:W-:Y:S01]  /*0960*/  IADD3.X R11, R3, UR7, RZ, P0, !PT ;  /* 0x00000007030b7c10 */ /* 0x000fe200087fe4ff */
[----:B------:R-:W-:-:S04]  /*0970*/  FADD R4, R23, R4 ;  /* 0x0000000417047221 */ /* 0x000fc80000000000 */
[----:B------:R0:W3:Y:S01]  /*0980*/  LDG.E.EL R24, desc[UR4][R10.64] ;  /* 0x000000040a187981 */ /* 0x0000e2000c2e1900 */
[----:B------:R-:W-:Y:S02]  /*0990*/  IADD3 R30, P1, R22, UR8, RZ ;  /* 0x00000008161e7c10 */ /* 0x000fe4000ff3e0ff */
[----:B0-----:R-:W-:-:S04]  /*09a0*/  IADD3 R10, P0, R21, UR8, RZ ;  /* 0x00000008150a7c10 */ /* 0x001fc8000ff1e0ff */
[----:B------:R-:W-:Y:S02]  /*09b0*/  IADD3.X R11, R26, UR9, RZ, P0, !PT ;  /* 0x000000091a0b7c10 */ /* 0x000fe400087fe4ff */
[----:B------:R-:W-:Y:S02]  /*09c0*/  IADD3 R20, P0, R20, UR8, RZ ;  /* 0x0000000814147c10 */ /* 0x000fe4000ff1e0ff */
[----:B------:R-:W-:Y:S02]  /*09d0*/  IADD3 R26, P2, R12, UR8, RZ ;  /* 0x000000080c1a7c10 */ /* 0x000fe4000ff5e0ff */
[----:B------:R-:W-:Y:S02]  /*09e0*/  IADD3.X R31, R8, UR9, RZ, P1, !PT ;  /* 0x00000009081f7c10 */ /* 0x000fe40008ffe4ff */
[----:B------:R-:W-:-:S04]  /*09f0*/  IADD3.X R21, R18, UR9, RZ, P0, !PT ;  /* 0x0000000912157c10 */ /* 0x000fc800087fe4ff */
[----:B------:R-:W5:Y:S04]  /*0a00*/  LDG.E.EL R31, desc[UR4][R30.64] ;  /* 0x000000041e1f7981 */ /* 0x000f68000c2e1900 */
[----:B------:R-:W5:Y:S01]  /*0a10*/  LDG.E.EL R21, desc[UR4][R20.64] ;  /* 0x0000000414157981 */ /* 0x000f62000c2e1900 */
[----:B--2---:R-:W-:Y:S02]  /*0a20*/  FADD R27, R23, R6 ;  /* 0x00000006171b7221 */ /* 0x004fe40000000000 */
[----:B------:R-:W0:Y:S02]  /*0a30*/  LDC.64 R6, c[0x0][0x268] ;  /* 0x00009a00ff067b82 */ /* 0x000e240000000a00 */
[----:B------:R-:W-:-:S04]  /*0a40*/  FADD R27, -R4, R27 ;  /* 0x0000001b041b7221 */ /* 0x000fc80000000100 */
[----:B------:R-:W-:Y:S01]  /*0a50*/  FFMA R4, R17, R27, R4 ;  /* 0x0000001b11047223 */ /* 0x000fe20000000004 */
[----:B------:R-:W-:-:S06]  /*0a60*/  IADD3.X R27, R3, UR9, RZ, P2, !PT ;  /* 0x00000009031b7c10 */ /* 0x000fcc00097fe4ff */
[----:B------:R-:W2:Y:S01]  /*0a70*/  LDG.E.EL R27, desc[UR4][R26.64] ;  /* 0x000000041a1b7981 */ /* 0x000ea2000c2e1900 */
[----:B0-----:R-:W-:-:S03]  /*0a80*/  IMAD.WIDE R6, R5, 0x4, R6 ;  /* 0x0000000405067825 */ /* 0x001fc600078e0206 */
[----:B------:R0:W2:Y:S04]  /*0a90*/  LDG.E.EL R5, desc[UR4][R10.64] ;  /* 0x000000040a057981 */ /* 0x0000a8000c2e1900 */
[----:B------:R-:W2:Y:S01]  /*0aa0*/  LDG.E.EL R6, desc[UR4][R6.64] ;  /* 0x0000000406067981 */ /* 0x000ea2000c2e1900 */
[----:B----4-:R-:W-:Y:S01]  /*0ab0*/  FADD R14, R23, R14 ;  /* 0x0000000e170e7221 */ /* 0x010fe20000000000 */
[----:B------:R-:W-:Y:S01]  /*0ac0*/  FADD R19, -R0, R19 ;  /* 0x0000001300137221 */ /* 0x000fe20000000100 */
[----:B------:R-:W-:-:S04]  /*0ad0*/  IMAD.WIDE R32, R2, 0x4, R32 ;  /* 0x0000000402207825 */ /* 0x000fc800078e0220 */
[----:B---3--:R-:W-:Y:S02]  /*0ae0*/  FADD R3, R23, R24 ;  /* 0x0000001817037221 */ /* 0x008fe40000000000 */
[----:B------:R-:W1:Y:S02]  /*0af0*/  LDC.64 R22, c[0x0][0x210] ;  /* 0x00008400ff167b82 */ /* 0x000e640000000a00 */
[----:B------:R-:W-:-:S04]  /*0b00*/  FADD R3, -R14, R3 ;  /* 0x000000030e037221 */ /* 0x000fc80000000100 */
[----:B------:R-:W-:-:S04]  /*0b10*/  FFMA R3, R17, R3, R14 ;  /* 0x0000000311037223 */ /* 0x000fc8000000000e */
[----:B------:R-:W-:-:S04]  /*0b20*/  FADD R3, -R4, R3 ;  /* 0x0000000304037221 */ /* 0x000fc80000000100 */
[----:B------:R-:W-:Y:S01]  /*0b30*/  FFMA R3, R13, R3, R4 ;  /* 0x000000030d037223 */ /* 0x000fe20000000004 */
[----:B-1----:R-:W-:-:S04]  /*0b40*/  IMAD.WIDE R22, R2, 0x4, R22 ;  /* 0x0000000402167825 */ /* 0x002fc800078e0216 */
[----:B------:R-:W-:-:S05]  /*0b50*/  FFMA R2, R13, R19, R0 ;  /* 0x000000130d027223 */ /* 0x000fca0000000000 */
[----:B------:R-:W-:Y:S01]  /*0b60*/  STG.E.64 desc[UR4][R22.64], R2 ;  /* 0x0000000216007986 */ /* 0x000fe2000c101b04 */
[C---:B--2---:R-:W-:Y:S01]  /*0b70*/  FADD R15, R6.reuse, R15 ;  /* 0x0000000f060f7221 */ /* 0x044fe20000000000 */
[C---:B-----5:R-:W-:Y:S01]  /*0b80*/  FADD R9, R6.reuse, R9 ;  /* 0x0000000906097221 */ /* 0x060fe20000000000 */
[C---:B0-----:R-:W-:Y:S01]  /*0b90*/  FADD R10, R6.reuse, R25 ;  /* 0x00000019060a7221 */ /* 0x041fe20000000000 */
[C---:B------:R-:W-:Y:S01]  /*0ba0*/  FADD R12, R6.reuse, R31 ;  /* 0x0000001f060c7221 */ /* 0x040fe20000000000 */
[C---:B------:R-:W-:Y:S01]  /*0bb0*/  FADD R28, R6.reuse, R28 ;  /* 0x0000001c061c7221 */ /* 0x040fe20000000000 */
[C---:B------:R-:W-:Y:S01]  /*0bc0*/  FADD R8, R6.reuse, R5 ;  /* 0x0000000506087221 */ /* 0x040fe20000000000 */
[C---:B------:R-:W-:Y:S01]  /*0bd0*/  FADD R21, R6.reuse, R21 ;  /* 0x0000001506157221 */ /* 0x040fe20000000000 */
[----:B------:R-:W-:Y:S01]  /*0be0*/  FADD R27, R6, R27 ;  /* 0x0000001b061b7221 */ /* 0x000fe20000000000 */
[----:B------:R-:W-:Y:S01]  /*0bf0*/  FADD R6, -R15, R10 ;  /* 0x0000000a0f067221 */ /* 0x000fe20000000100 */
[----:B------:R-:W-:Y:S01]  /*0c00*/  FADD R12, -R9, R12 ;  /* 0x0000000c090c7221 */ /* 0x000fe20000000100 */
[----:B------:R-:W-:Y:S01]  /*0c10*/  FADD R21, -R28, R21 ;  /* 0x000000151c157221 */ /* 0x000fe20000000100 */
[----:B------:R-:W-:Y:S01]  /*0c20*/  FADD R27, -R8, R27 ;  /* 0x0000001b081b7221 */ /* 0x000fe20000000100 */
[C---:B------:R-:W-:Y:S01]  /*0c30*/  FFMA R6, R16.reuse, R6, R15 ;  /* 0x0000000610067223 */ /* 0x040fe2000000000f */
[----:B------:R-:W-:Y:S01]  /*0c40*/  FFMA R9, R16, R12, R9 ;  /* 0x0000000c10097223 */ /* 0x000fe20000000009 */
[C---:B------:R-:W-:Y:S01]  /*0c50*/  FFMA R28, R17.reuse, R21, R28 ;  /* 0x00000015111c7223 */ /* 0x040fe2000000001c */
[----:B------:R-:W-:-:S02]  /*0c60*/  FFMA R27, R17, R27, R8 ;  /* 0x0000001b111b7223 */ /* 0x000fc40000000008 */
[----:B------:R-:W-:Y:S02]  /*0c70*/  FADD R9, -R6, R9 ;  /* 0x0000000906097221 */ /* 0x000fe40000000100 */
[----:B------:R-:W-:Y:S02]  /*0c80*/  FADD R27, -R28, R27 ;  /* 0x0000001b1c1b7221 */ /* 0x000fe40000000100 */
[C---:B------:R-:W-:Y:S02]  /*0c90*/  FFMA R26, R13.reuse, R9, R6 ;  /* 0x000000090d1a7223 */ /* 0x040fe40000000006 */
[----:B------:R-:W-:-:S05]  /*0ca0*/  FFMA R27, R13, R27, R28 ;  /* 0x0000001b0d1b7223 */ /* 0x000fca000000001c */
[----:B------:R-:W-:Y:S01]  /*0cb0*/  STG.E.64 desc[UR4][R32.64], R26 ;  /* 0x0000001a20007986 */ /* 0x000fe2000c101b04 */
[----:B------:R-:W-:Y:S05]  /*0cc0*/  EXIT ;  /* 0x000000000000794d */ /* 0x000fea0003800000 */
.L_x_0:
[----:B------:R-:W-:-:S00]  /*0cd0*/  BRA `(.L_x_0) ;  /* 0xfffffffc00fc7947 */ /* 0x000fc0000383ffff */
[----:B------:R-:W-:-:S00]  /*0ce0*/  NOP ;  /* 0x0000000000007918 */ /* 0x000fc00000000000 */
        /* <DEDUP_REMOVED lines=9> */
.L_x_1:


//--------------------- .nv.constant0.triton_poi_fused__unsafe_index_add_convolution_mul_sub_43 --------------------------
	.section	.nv.constant0.triton_poi_fused__unsafe_index_add_convolution_mul_sub_43,"a",@progbits
	.sectionflags	@""
	.align	4
.nv.constant0.triton_poi_fused__unsafe_index_add_convolution_mul_sub_43:
	.zero		628
